//
// Generated by NVIDIA NVVM Compiler
//
// Compiler Build ID: CL-36424714
// Cuda compilation tools, release 13.0, V13.0.88
// Based on NVVM 20.0.0
//

.version 9.0
.target sm_100
.address_size 64

	// .globl	_Z6matmulPiS_S_

.visible .entry _Z6matmulPiS_S_(
	.param .u64 .ptr .align 1 _Z6matmulPiS_S__param_0,
	.param .u64 .ptr .align 1 _Z6matmulPiS_S__param_1,
	.param .u64 .ptr .align 1 _Z6matmulPiS_S__param_2
)
{
	.reg .pred 	%p<2>;
	.reg .b32 	%r<69>;
	.reg .b64 	%rd<21>;

	ld.param.u64 	%rd6, [_Z6matmulPiS_S__param_0];
	ld.param.u64 	%rd7, [_Z6matmulPiS_S__param_1];
	ld.param.u64 	%rd5, [_Z6matmulPiS_S__param_2];
	cvta.to.global.u64 	%rd8, %rd7;
	cvta.to.global.u64 	%rd9, %rd6;
	mov.u32 	%r11, %ctaid.y;
	mov.u32 	%r12, %ntid.y;
	mov.u32 	%r13, %tid.y;
	mad.lo.s32 	%r1, %r11, %r12, %r13;
	mov.u32 	%r14, %ctaid.x;
	mov.u32 	%r15, %ntid.x;
	mov.u32 	%r16, %tid.x;
	mad.lo.s32 	%r2, %r14, %r15, %r16;
	shl.b32 	%r66, %r2, 10;
	mul.wide.u32 	%rd10, %r12, %r11;
	cvt.u64.u32 	%rd11, %r13;
	add.s64 	%rd12, %rd10, %rd11;
	shl.b64 	%rd13, %rd12, 12;
	add.s64 	%rd14, %rd13, %rd9;
	add.s64 	%rd20, %rd14, 32;
	add.s64 	%rd2, %rd8, 32;
	mov.b32 	%r67, 0;
	mov.u32 	%r68, %r67;
$L__BB0_1:
	mul.wide.s32 	%rd15, %r66, 4;
	add.s64 	%rd16, %rd2, %rd15;
	ld.global.u32 	%r17, [%rd20+-32];
	ld.global.u32 	%r18, [%rd16+-32];
	mad.lo.s32 	%r19, %r18, %r17, %r68;
	ld.global.u32 	%r20, [%rd20+-28];
	ld.global.u32 	%r21, [%rd16+-28];
	mad.lo.s32 	%r22, %r21, %r20, %r19;
	ld.global.u32 	%r23, [%rd20+-24];
	ld.global.u32 	%r24, [%rd16+-24];
	mad.lo.s32 	%r25, %r24, %r23, %r22;
	ld.global.u32 	%r26, [%rd20+-20];
	ld.global.u32 	%r27, [%rd16+-20];
	mad.lo.s32 	%r28, %r27, %r26, %r25;
	ld.global.u32 	%r29, [%rd20+-16];
	ld.global.u32 	%r30, [%rd16+-16];
	mad.lo.s32 	%r31, %r30, %r29, %r28;
	ld.global.u32 	%r32, [%rd20+-12];
	ld.global.u32 	%r33, [%rd16+-12];
	mad.lo.s32 	%r34, %r33, %r32, %r31;
	ld.global.u32 	%r35, [%rd20+-8];
	ld.global.u32 	%r36, [%rd16+-8];
	mad.lo.s32 	%r37, %r36, %r35, %r34;
	ld.global.u32 	%r38, [%rd20+-4];
	ld.global.u32 	%r39, [%rd16+-4];
	mad.lo.s32 	%r40, %r39, %r38, %r37;
	ld.global.u32 	%r41, [%rd20];
	ld.global.u32 	%r42, [%rd16];
	mad.lo.s32 	%r43, %r42, %r41, %r40;
	ld.global.u32 	%r44, [%rd20+4];
	ld.global.u32 	%r45, [%rd16+4];
	mad.lo.s32 	%r46, %r45, %r44, %r43;
	ld.global.u32 	%r47, [%rd20+8];
	ld.global.u32 	%r48, [%rd16+8];
	mad.lo.s32 	%r49, %r48, %r47, %r46;
	ld.global.u32 	%r50, [%rd20+12];
	ld.global.u32 	%r51, [%rd16+12];
	mad.lo.s32 	%r52, %r51, %r50, %r49;
	ld.global.u32 	%r53, [%rd20+16];
	ld.global.u32 	%r54, [%rd16+16];
	mad.lo.s32 	%r55, %r54, %r53, %r52;
	ld.global.u32 	%r56, [%rd20+20];
	ld.global.u32 	%r57, [%rd16+20];
	mad.lo.s32 	%r58, %r57, %r56, %r55;
	ld.global.u32 	%r59, [%rd20+24];
	ld.global.u32 	%r60, [%rd16+24];
	mad.lo.s32 	%r61, %r60, %r59, %r58;
	ld.global.u32 	%r62, [%rd20+28];
	ld.global.u32 	%r63, [%rd16+28];
	mad.lo.s32 	%r68, %r63, %r62, %r61;
	add.s32 	%r67, %r67, 16;
	add.s64 	%rd20, %rd20, 64;
	add.s32 	%r66, %r66, 16;
	setp.ne.s32 	%p1, %r67, 1024;
	@%p1 bra 	$L__BB0_1;
	cvta.to.global.u64 	%rd17, %rd5;
	shl.b32 	%r64, %r1, 10;
	add.s32 	%r65, %r64, %r2;
	mul.wide.s32 	%rd18, %r65, 4;
	add.s64 	%rd19, %rd17, %rd18;
	st.global.u32 	[%rd19], %r68;
	ret;

}


// ===== COMPILED SASS (sm_100) =====

	.target	sm_100

	.elftype	@"ET_EXEC"


//--------------------- .note.nv.tkinfo           --------------------------
	.section	.note.nv.tkinfo,"",@"SHT_NOTE"
	.sectionflags	@"SHF_NOTE_NV_TKINFO"
	.tkinfo
        /*0018*/ 	.word	0x00000002
        /*0030*/ 	.string	""
        /*0030*/ 	.string	"ptxas"
        /*0030*/ 	.string	"Cuda compilation tools, release 13.0, V13.0.88"
        /*0030*/ 	.string	"Build cuda_13.0.r13.0/compiler.36424714_0"
        /*0030*/ 	.string	"-arch sm_100 -m 64 "



//--------------------- .note.nv.cuinfo           --------------------------
	.section	.note.nv.cuinfo,"",@"SHT_NOTE"
	.sectionflags	@"SHF_NOTE_NV_CUINFO"
        /*0018*/ 	.short	0x0002
        /*001a*/ 	.short	0x0064
        /*001c*/ 	.short	0x0082
	.zero		2


//--------------------- .nv.info                  --------------------------
	.section	.nv.info,"",@"SHT_CUDA_INFO"
	.align	4


	//----- nvinfo : EIATTR_REGCOUNT
	.align		4
        /*0000*/ 	.byte	0x04, 0x2f
        /*0002*/ 	.short	(.L_1 - .L_0)
	.align		4
.L_0:
        /*0004*/ 	.word	index@(_Z6matmulPiS_S_)
        /*0008*/ 	.word	0x0000001f


	//----- nvinfo : EIATTR_FRAME_SIZE
	.align		4
.L_1:
        /*000c*/ 	.byte	0x04, 0x11
        /*000e*/ 	.short	(.L_3 - .L_2)
	.align		4
.L_2:
        /*0010*/ 	.word	index@(_Z6matmulPiS_S_)
        /*0014*/ 	.word	0x00000000


	//----- nvinfo : EIATTR_MIN_STACK_SIZE
	.align		4
.L_3:
        /*0018*/ 	.byte	0x04, 0x12
        /*001a*/ 	.short	(.L_5 - .L_4)
	.align		4
.L_4:
        /*001c*/ 	.word	index@(_Z6matmulPiS_S_)
        /*0020*/ 	.word	0x00000000
.L_5:


//--------------------- .nv.compat                --------------------------
	.section	.nv.compat,"",@"SHT_CUDA_COMPAT_INFO"
	.align	4
        /*0000*/ 	.byte	0x02, 0x09, 0x00, 0x00, 0x02, 0x02, 0x01, 0x00, 0x02, 0x05, 0x05, 0x00, 0x03, 0x07, 0x01, 0x01
        /*0010*/ 	.byte	0x02, 0x03, 0x00, 0x00, 0x02, 0x06, 0x01, 0x00, 0x04, 0x0b, 0x08, 0x00, 0x09, 0x00, 0x00, 0x00
        /*0020*/ 	.byte	0x00, 0x00, 0x00, 0x00


//--------------------- .nv.info._Z6matmulPiS_S_  --------------------------
	.section	.nv.info._Z6matmulPiS_S_,"",@"SHT_CUDA_INFO"
	.sectionflags	@""
	.align	4


	//----- nvinfo : EIATTR_CUDA_API_VERSION
	.align		4
        /*0000*/ 	.byte	0x04, 0x37
        /*0002*/ 	.short	(.L_7 - .L_6)
.L_6:
        /*0004*/ 	.word	0x00000082


	//----- nvinfo : EIATTR_KPARAM_INFO
	.align		4
.L_7:
        /*0008*/ 	.byte	0x04, 0x17
        /*000a*/ 	.short	(.L_9 - .L_8)
.L_8:
        /*000c*/ 	.word	0x00000000
        /*0010*/ 	.short	0x0002
        /*0012*/ 	.short	0x0010
        /*0014*/ 	.byte	0x00, 0xf5, 0x21, 0x00


	//----- nvinfo : EIATTR_KPARAM_INFO
	.align		4
.L_9:
        /*0018*/ 	.byte	0x04, 0x17
        /*001a*/ 	.short	(.L_11 - .L_10)
.L_10:
        /*001c*/ 	.word	0x00000000
        /*0020*/ 	.short	0x0001
        /*0022*/ 	.short	0x0008
        /*0024*/ 	.byte	0x00, 0xf5, 0x21, 0x00


	//----- nvinfo : EIATTR_KPARAM_INFO
	.align		4
.L_11:
        /*0028*/ 	.byte	0x04, 0x17
        /*002a*/ 	.short	(.L_13 - .L_12)
.L_12:
        /*002c*/ 	.word	0x00000000
        /*0030*/ 	.short	0x0000
        /*0032*/ 	.short	0x0000
        /*0034*/ 	.byte	0x00, 0xf5, 0x21, 0x00


	//----- nvinfo : EIATTR_SPARSE_MMA_MASK
	.align		4
.L_13:
        /*0038*/ 	.byte	0x03, 0x50
        /*003a*/ 	.short	0x0000


	//----- nvinfo : EIATTR_MAXREG_COUNT
	.align		4
        /*003c*/ 	.byte	0x03, 0x1b
        /*003e*/ 	.short	0x00ff


	//----- nvinfo : EIATTR_MERCURY_ISA_VERSION
	.align		4
        /*0040*/ 	.byte	0x03, 0x5f
        /*0042*/ 	.short	0x0101


	//----- nvinfo : EIATTR_VRC_CTA_INIT_COUNT
	.align		4
        /*0044*/ 	.byte	0x02, 0x4a
	.zero		1
	.zero		1


	//----- nvinfo : EIATTR_EXIT_INSTR_OFFSETS
	.align		4
        /*0048*/ 	.byte	0x04, 0x1c
        /*004a*/ 	.short	(.L_15 - .L_14)


	//   ....[0]....
.L_14:
        /*004c*/ 	.word	0x00000540


	//----- nvinfo : EIATTR_CBANK_PARAM_SIZE
	.align		4
.L_15:
        /*0050*/ 	.byte	0x03, 0x19
        /*0052*/ 	.short	0x0018


	//----- nvinfo : EIATTR_PARAM_CBANK
	.align		4
        /*0054*/ 	.byte	0x04, 0x0a
        /*0056*/ 	.short	(.L_17 - .L_16)
	.align		4
.L_16:
        /*0058*/ 	.word	index@(.nv.constant0._Z6matmulPiS_S_)
        /*005c*/ 	.short	0x0380
        /*005e*/ 	.short	0x0018


	//----- nvinfo : EIATTR_SW_WAR
	.align		4
.L_17:
        /*0060*/ 	.byte	0x04, 0x36
        /*0062*/ 	.short	(.L_19 - .L_18)
.L_18:
        /*0064*/ 	.word	0x00000008
.L_19:


//--------------------- .nv.callgraph             --------------------------
	.section	.nv.callgraph,"",@"SHT_CUDA_CALLGRAPH"
	.align	4
	.sectionentsize	8
	.align		4
        /*0000*/ 	.word	0x00000000
	.align		4
        /*0004*/ 	.word	0xffffffff
	.align		4
        /*0008*/ 	.word	0x00000000
	.align		4
        /*000c*/ 	.word	0xfffffffe
	.align		4
        /*0010*/ 	.word	0x00000000
	.align		4
        /*0014*/ 	.word	0xfffffffd
	.align		4
        /*0018*/ 	.word	0x00000000
	.align		4
        /*001c*/ 	.word	0xfffffffc


//--------------------- .text._Z6matmulPiS_S_     --------------------------
	.section	.text._Z6matmulPiS_S_,"ax",@progbits
	.align	128
        .global         _Z6matmulPiS_S_
        .type           _Z6matmulPiS_S_,@function
        .size           _Z6matmulPiS_S_,(.L_x_2 - _Z6matmulPiS_S_)
        .other          _Z6matmulPiS_S_,@"STO_CUDA_ENTRY STV_DEFAULT"
_Z6matmulPiS_S_:
.text._Z6matmulPiS_S_:
[----:B------:R-:W-:Y:S01]  /*0000*/  LDC R1, c[0x0][0x37c] ;  /* 0x0000df00ff017b82 */ /* 0x000fe20000000800 */
[----:B------:R-:W0:Y:S07]  /*0010*/  S2R R2, SR_TID.Y ;  /* 0x0000000000027919 */ /* 0x000e2e0000002200 */
[----:B------:R-:W0:Y:S01]  /*0020*/  S2UR UR4, SR_CTAID.Y ;  /* 0x00000000000479c3 */ /* 0x000e220000002600 */
[----:B------:R-:W1:Y:S01]  /*0030*/  LDCU.128 UR12, c[0x0][0x380] ;  /* 0x00007000ff0c77ac */ /* 0x000e620008000c00 */
[----:B------:R-:W-:Y:S01]  /*0040*/  HFMA2 R3, -RZ, RZ, 0, 0 ;  /* 0x00000000ff037431 */ /* 0x000fe200000001ff */
[----:B------:R-:W2:Y:S01]  /*0050*/  S2R R9, SR_TID.X ;  /* 0x0000000000097919 */ /* 0x000ea20000002100 */
[----:B------:R-:W-:Y:S01]  /*0060*/  MOV R14, RZ ;  /* 0x000000ff000e7202 */ /* 0x000fe20000000f00 */
[----:B------:R-:W3:Y:S03]  /*0070*/  LDCU.64 UR8, c[0x0][0x358] ;  /* 0x00006b00ff0877ac */ /* 0x000ee60008000a00 */
[----:B------:R-:W0:Y:S08]  /*0080*/  LDC R7, c[0x0][0x364] ;  /* 0x0000d900ff077b82 */ /* 0x000e300000000800 */
[----:B------:R-:W2:Y:S01]  /*0090*/  S2UR UR6, SR_CTAID.X ;  /* 0x00000000000679c3 */ /* 0x000ea20000002500 */
[----:B-1----:R-:W-:-:S07]  /*00a0*/  UIADD3 UR5, UP0, UPT, UR14, 0x20, URZ ;  /* 0x000000200e057890 */ /* 0x002fce000ff1e0ff */
[----:B------:R-:W2:Y:S01]  /*00b0*/  LDC R0, c[0x0][0x360] ;  /* 0x0000d800ff007b82 */ /* 0x000ea20000000800 */
[----:B0-----:R-:W-:-:S04]  /*00c0*/  IMAD.WIDE.U32 R4, R7, UR4, R2 ;  /* 0x0000000407047c25 */ /* 0x001fc8000f8e0002 */
[----:B------:R-:W-:Y:S01]  /*00d0*/  IMAD R7, R7, UR4, R2 ;  /* 0x0000000407077c24 */ /* 0x000fe2000f8e0202 */
[----:B------:R-:W-:Y:S01]  /*00e0*/  LEA R3, P0, R4, UR12, 0xc ;  /* 0x0000000c04037c11 */ /* 0x000fe2000f8060ff */
[----:B------:R-:W-:-:S03]  /*00f0*/  UMOV UR4, URZ ;  /* 0x000000ff00047c82 */ /* 0x000fc60008000000 */
[----:B------:R-:W-:Y:S01]  /*0100*/  LEA.HI.X R5, R4, UR13, R5, 0xc, P0 ;  /* 0x0000000d04057c11 */ /* 0x000fe200080f6405 */
[----:B--2---:R-:W-:Y:S01]  /*0110*/  IMAD R0, R0, UR6, R9 ;  /* 0x0000000600007c24 */ /* 0x004fe2000f8e0209 */
[----:B------:R-:W-:Y:S01]  /*0120*/  IADD3 R9, P1, PT, R3, 0x20, RZ ;  /* 0x0000002003097810 */ /* 0x000fe20007f3e0ff */
[----:B------:R-:W-:-:S03]  /*0130*/  UIADD3.X UR6, UPT, UPT, URZ, UR15, URZ, UP0, !UPT ;  /* 0x0000000fff067290 */ /* 0x000fc600087fe4ff */
[----:B------:R-:W-:Y:S02]  /*0140*/  SHF.L.U32 R6, R0, 0xa, RZ ;  /* 0x0000000a00067819 */ /* 0x000fe400000006ff */
[----:B---3--:R-:W-:-:S07]  /*0150*/  IADD3.X R5, PT, PT, RZ, R5, RZ, P1, !PT ;  /* 0x00000005ff057210 */ /* 0x008fce0000ffe4ff */
.L_x_0:
[----:B------:R-:W-:Y:S02]  /*0160*/  MOV R2, UR5 ;  /* 0x0000000500027c02 */ /* 0x000fe40008000f00 */
[----:B------:R-:W-:Y:S02]  /*0170*/  MOV R3, UR6 ;  /* 0x0000000600037c02 */ /* 0x000fe40008000f00 */
[----:B------:R-:W-:Y:S01]  /*0180*/  MOV R4, R9 ;  /* 0x0000000900047202 */ /* 0x000fe20000000f00 */
[----:B------:R-:W-:-:S04]  /*0190*/  IMAD.WIDE R2, R6, 0x4, R2 ;  /* 0x0000000406027825 */ /* 0x000fc800078e0202 */
[----:B------:R-:W2:Y:S04]  /*01a0*/  LDG.E R15, desc[UR8][R4.64+-0x20] ;  /* 0xffffe008040f7981 */ /* 0x000ea8000c1e1900 */
[----:B------:R-:W2:Y:S04]  /*01b0*/  LDG.E R16, desc[UR8][R2.64+-0x20] ;  /* 0xffffe00802107981 */ /* 0x000ea8000c1e1900 */
[----:B------:R-:W3:Y:S04]  /*01c0*/  LDG.E R24, desc[UR8][R4.64+-0x1c] ;  /* 0xffffe40804187981 */ /* 0x000ee8000c1e1900 */
[----:B------:R-:W3:Y:S04]  /*01d0*/  LDG.E R25, desc[UR8][R2.64+-0x1c] ;  /* 0xffffe40802197981 */ /* 0x000ee8000c1e1900 */
[----:B------:R-:W4:Y:S04]  /*01e0*/  LDG.E R19, desc[UR8][R4.64+-0x18] ;  /* 0xffffe80804137981 */ /* 0x000f28000c1e1900 */
[----:B------:R-:W4:Y:S04]  /*01f0*/  LDG.E R18, desc[UR8][R2.64+-0x18] ;  /* 0xffffe80802127981 */ /* 0x000f28000c1e1900 */
[----:B------:R-:W5:Y:S04]  /*0200*/  LDG.E R20, desc[UR8][R4.64+-0x14] ;  /* 0xffffec0804147981 */ /* 0x000f68000c1e1900 */
        /* <DEDUP_REMOVED lines=11> */
[----:B------:R-:W5:Y:S01]  /*02c0*/  LDG.E R26, desc[UR8][R4.64+0x1c] ;  /* 0x00001c08041a7981 */ /* 0x000f62000c1e1900 */
[----:B--2---:R-:W-:-:S03]  /*02d0*/  IMAD R15, R15, R16, R14 ;  /* 0x000000100f0f7224 */ /* 0x004fc600078e020e */
[----:B------:R-:W2:Y:S04]  /*02e0*/  LDG.E R16, desc[UR8][R4.64] ;  /* 0x0000000804107981 */ /* 0x000ea8000c1e1900 */
[----:B------:R-:W2:Y:S01]  /*02f0*/  LDG.E R14, desc[UR8][R4.64+0x4] ;  /* 0x00000408040e7981 */ /* 0x000ea2000c1e1900 */
[----:B---3--:R-:W-:-:S03]  /*0300*/  IMAD R24, R24, R25, R15 ;  /* 0x0000001918187224 */ /* 0x008fc600078e020f */
[----:B------:R-:W3:Y:S04]  /*0310*/  LDG.E R15, desc[UR8][R2.64+0x4] ;  /* 0x00000408020f7981 */ /* 0x000ee8000c1e1900 */
[----:B------:R-:W3:Y:S01]  /*0320*/  LDG.E R25, desc[UR8][R2.64+0x14] ;  /* 0x0000140802197981 */ /* 0x000ee2000c1e1900 */
[----:B----4-:R-:W-:-:S03]  /*0330*/  IMAD R24, R19, R18, R24 ;  /* 0x0000001213187224 */ /* 0x010fc600078e0218 */
[----:B------:R-:W4:Y:S04]  /*0340*/  LDG.E R18, desc[UR8][R4.64+0x8] ;  /* 0x0000080804127981 */ /* 0x000f28000c1e1900 */
[----:B------:R-:W4:Y:S01]  /*0350*/  LDG.E R19, desc[UR8][R2.64+0x8] ;  /* 0x0000080802137981 */ /* 0x000f22000c1e1900 */
[----:B-----5:R-:W-:-:S03]  /*0360*/  IMAD R24, R20, R21, R24 ;  /* 0x0000001514187224 */ /* 0x020fc600078e0218 */
[----:B------:R-:W5:Y:S04]  /*0370*/  LDG.E R20, desc[UR8][R4.64+0xc] ;  /* 0x00000c0804147981 */ /* 0x000f68000c1e1900 */
[----:B------:R-:W5:Y:S01]  /*0380*/  LDG.E R21, desc[UR8][R2.64+0xc] ;  /* 0x00000c0802157981 */ /* 0x000f62000c1e1900 */
[----:B------:R-:W-:-:S03]  /*0390*/  IMAD R24, R22, R23, R24 ;  /* 0x0000001716187224 */ /* 0x000fc600078e0218 */
[----:B------:R-:W5:Y:S04]  /*03a0*/  LDG.E R22, desc[UR8][R4.64+0x10] ;  /* 0x0000100804167981 */ /* 0x000f68000c1e1900 */
[----:B------:R-:W5:Y:S01]  /*03b0*/  LDG.E R23, desc[UR8][R2.64+0x10] ;  /* 0x0000100802177981 */ /* 0x000f62000c1e1900 */
[----:B------:R-:W-:-:S03]  /*03c0*/  IMAD R28, R12, R13, R24 ;  /* 0x0000000d0c1c7224 */ /* 0x000fc600078e0218 */
[----:B------:R-:W5:Y:S04]  /*03d0*/  LDG.E R24, desc[UR8][R4.64+0x14] ;  /* 0x0000140804187981 */ /* 0x000f68000c1e1900 */
[----:B------:R0:W5:Y:S04]  /*03e0*/  LDG.E R13, desc[UR8][R4.64+0x18] ;  /* 0x00001808040d7981 */ /* 0x000168000c1e1900 */
[----:B------:R-:W5:Y:S01]  /*03f0*/  LDG.E R12, desc[UR8][R2.64+0x18] ;  /* 0x00001808020c7981 */ /* 0x000f62000c1e1900 */
[----:B------:R-:W-:-:S04]  /*0400*/  IMAD R8, R9, R8, R28 ;  /* 0x0000000809087224 */ /* 0x000fc800078e021c */
[----:B------:R-:W-:Y:S01]  /*0410*/  IMAD R8, R10, R11, R8 ;  /* 0x0000000b0a087224 */ /* 0x000fe200078e0208 */
[----:B------:R-:W-:-:S04]  /*0420*/  UIADD3 UR4, UPT, UPT, UR4, 0x10, URZ ;  /* 0x0000001004047890 */ /* 0x000fc8000fffe0ff */
[----:B------:R-:W-:Y:S01]  /*0430*/  UISETP.NE.AND UP0, UPT, UR4, 0x400, UPT ;  /* 0x000004000400788c */ /* 0x000fe2000bf05270 */
[----:B------:R-:W-:Y:S02]  /*0440*/  IADD3 R9, P0, PT, R4, 0x40, RZ ;  /* 0x0000004004097810 */ /* 0x000fe40007f1e0ff */
[----:B------:R-:W-:Y:S02]  /*0450*/  IADD3 R6, PT, PT, R6, 0x10, RZ ;  /* 0x0000001006067810 */ /* 0x000fe40007ffe0ff */
[----:B0-----:R-:W-:Y:S01]  /*0460*/  IADD3.X R5, PT, PT, RZ, R5, RZ, P0, !PT ;  /* 0x00000005ff057210 */ /* 0x001fe200007fe4ff */
[----:B--2---:R-:W-:-:S04]  /*0470*/  IMAD R8, R16, R17, R8 ;  /* 0x0000001110087224 */ /* 0x004fc800078e0208 */
[----:B---3--:R-:W-:-:S04]  /*0480*/  IMAD R8, R14, R15, R8 ;  /* 0x0000000f0e087224 */ /* 0x008fc800078e0208 */
[----:B----4-:R-:W-:-:S04]  /*0490*/  IMAD R8, R18, R19, R8 ;  /* 0x0000001312087224 */ /* 0x010fc800078e0208 */
[----:B-----5:R-:W-:-:S04]  /*04a0*/  IMAD R8, R20, R21, R8 ;  /* 0x0000001514087224 */ /* 0x020fc800078e0208 */
[----:B------:R-:W-:-:S04]  /*04b0*/  IMAD R8, R22, R23, R8 ;  /* 0x0000001716087224 */ /* 0x000fc800078e0208 */
[----:B------:R-:W-:-:S04]  /*04c0*/  IMAD R8, R24, R25, R8 ;  /* 0x0000001918087224 */ /* 0x000fc800078e0208 */
[----:B------:R-:W-:-:S04]  /*04d0*/  IMAD R8, R13, R12, R8 ;  /* 0x0000000c0d087224 */ /* 0x000fc800078e0208 */
[----:B------:R-:W-:Y:S01]  /*04e0*/  IMAD R14, R26, R27, R8 ;  /* 0x0000001b1a0e7224 */ /* 0x000fe200078e0208 */
[----:B------:R-:W-:Y:S06]  /*04f0*/  BRA.U UP0, `(.L_x_0) ;  /* 0xfffffffd00187547 */ /* 0x000fec000b83ffff */
[----:B------:R-:W0:Y:S01]  /*0500*/  LDC.64 R2, c[0x0][0x390] ;  /* 0x0000e400ff027b82 */ /* 0x000e220000000a00 */
[----:B------:R-:W-:-:S05]  /*0510*/  LEA R7, R7, R0, 0xa ;  /* 0x0000000007077211 */ /* 0x000fca00078e50ff */
[----:B0-----:R-:W-:-:S05]  /*0520*/  IMAD.WIDE R2, R7, 0x4, R2 ;  /* 0x0000000407027825 */ /* 0x001fca00078e0202 */
[----:B------:R-:W-:Y:S01]  /*0530*/  STG.E desc[UR8][R2.64], R14 ;  /* 0x0000000e02007986 */ /* 0x000fe2000c101908 */
[----:B------:R-:W-:Y:S05]  /*0540*/  EXIT ;  /* 0x000000000000794d */ /* 0x000fea0003800000 */
.L_x_1:
[----:B------:R-:W-:-:S00]  /*0550*/  BRA `(.L_x_1) ;  /* 0xfffffffc00fc7947 */ /* 0x000fc0000383ffff */
[----:B------:R-:W-:-:S00]  /*0560*/  NOP ;  /* 0x0000000000007918 */ /* 0x000fc00000000000 */
        /* <DEDUP_REMOVED lines=9> */
.L_x_2:


//--------------------- .nv.shared.reserved.0     --------------------------
	.section	.nv.shared.reserved.0,"aw",@nobits
	.weak		__nv_reservedSMEM_offset_0_alias
	.size		__nv_reservedSMEM_offset_0_alias, 0, 64
	.other		__nv_reservedSMEM_offset_0_alias,@"STO_CUDA_RESERVED_SHARED STV_DEFAULT"
__nv_reservedSMEM_offset_0_alias:
	.zero		0
	.zero		64


//--------------------- .nv.constant0._Z6matmulPiS_S_ --------------------------
	.section	.nv.constant0._Z6matmulPiS_S_,"a",@progbits
	.sectionflags	@""
	.align	4
.nv.constant0._Z6matmulPiS_S_:
	.zero		920


//--------------------- SYMBOLS --------------------------

	.type		.nv.reservedSmem.offset0,@object
	.size		.nv.reservedSmem.offset0,0x4
